//
// Generated by NVIDIA NVVM Compiler
//
// Compiler Build ID: CL-36424714
// Cuda compilation tools, release 13.0, V13.0.88
// Based on NVVM 20.0.0
//

.version 9.0
.target sm_100
.address_size 64

	// .globl	_Z6matMulIiEvPKT_S2_PS0_iii

.visible .entry _Z6matMulIiEvPKT_S2_PS0_iii(
	.param .u64 .ptr .align 1 _Z6matMulIiEvPKT_S2_PS0_iii_param_0,
	.param .u64 .ptr .align 1 _Z6matMulIiEvPKT_S2_PS0_iii_param_1,
	.param .u64 .ptr .align 1 _Z6matMulIiEvPKT_S2_PS0_iii_param_2,
	.param .u32 _Z6matMulIiEvPKT_S2_PS0_iii_param_3,
	.param .u32 _Z6matMulIiEvPKT_S2_PS0_iii_param_4,
	.param .u32 _Z6matMulIiEvPKT_S2_PS0_iii_param_5
)
{
	.reg .pred 	%p<13>;
	.reg .b32 	%r<107>;
	.reg .b64 	%rd<53>;

	ld.param.u64 	%rd7, [_Z6matMulIiEvPKT_S2_PS0_iii_param_0];
	ld.param.u64 	%rd8, [_Z6matMulIiEvPKT_S2_PS0_iii_param_1];
	ld.param.u64 	%rd6, [_Z6matMulIiEvPKT_S2_PS0_iii_param_2];
	ld.param.u32 	%r32, [_Z6matMulIiEvPKT_S2_PS0_iii_param_3];
	ld.param.u32 	%r30, [_Z6matMulIiEvPKT_S2_PS0_iii_param_4];
	ld.param.u32 	%r31, [_Z6matMulIiEvPKT_S2_PS0_iii_param_5];
	cvta.to.global.u64 	%rd1, %rd8;
	cvta.to.global.u64 	%rd2, %rd7;
	mov.u32 	%r33, %ctaid.y;
	mov.u32 	%r34, %ntid.y;
	mov.u32 	%r35, %tid.y;
	mad.lo.s32 	%r1, %r33, %r34, %r35;
	mov.u32 	%r36, %ctaid.x;
	mov.u32 	%r37, %ntid.x;
	mov.u32 	%r38, %tid.x;
	mad.lo.s32 	%r2, %r36, %r37, %r38;
	setp.ge.s32 	%p1, %r1, %r32;
	setp.ge.s32 	%p2, %r2, %r31;
	or.pred  	%p3, %p1, %p2;
	@%p3 bra 	$L__BB0_14;
	setp.lt.s32 	%p4, %r30, 1;
	mov.b32 	%r106, 0;
	@%p4 bra 	$L__BB0_13;
	mul.lo.s32 	%r3, %r30, %r1;
	and.b32  	%r4, %r30, 7;
	setp.lt.u32 	%p5, %r30, 8;
	mov.b32 	%r101, 0;
	mov.u32 	%r106, %r101;
	@%p5 bra 	$L__BB0_5;
	and.b32  	%r101, %r30, 2147483640;
	neg.s32 	%r95, %r101;
	shl.b32 	%r7, %r31, 3;
	mul.wide.u32 	%rd9, %r3, 4;
	add.s64 	%rd10, %rd9, %rd2;
	add.s64 	%rd52, %rd10, 16;
	mov.b32 	%r106, 0;
	mul.wide.s32 	%rd13, %r31, 4;
	mov.u32 	%r94, %r2;
$L__BB0_4:
	.pragma "nounroll";
	ld.global.u32 	%r43, [%rd52+-16];
	mul.wide.s32 	%rd11, %r94, 4;
	add.s64 	%rd12, %rd1, %rd11;
	ld.global.u32 	%r44, [%rd12];
	mad.lo.s32 	%r45, %r44, %r43, %r106;
	ld.global.u32 	%r46, [%rd52+-12];
	add.s64 	%rd14, %rd12, %rd13;
	ld.global.u32 	%r47, [%rd14];
	mad.lo.s32 	%r48, %r47, %r46, %r45;
	ld.global.u32 	%r49, [%rd52+-8];
	add.s64 	%rd15, %rd14, %rd13;
	ld.global.u32 	%r50, [%rd15];
	mad.lo.s32 	%r51, %r50, %r49, %r48;
	ld.global.u32 	%r52, [%rd52+-4];
	add.s64 	%rd16, %rd15, %rd13;
	ld.global.u32 	%r53, [%rd16];
	mad.lo.s32 	%r54, %r53, %r52, %r51;
	ld.global.u32 	%r55, [%rd52];
	add.s64 	%rd17, %rd16, %rd13;
	ld.global.u32 	%r56, [%rd17];
	mad.lo.s32 	%r57, %r56, %r55, %r54;
	ld.global.u32 	%r58, [%rd52+4];
	add.s64 	%rd18, %rd17, %rd13;
	ld.global.u32 	%r59, [%rd18];
	mad.lo.s32 	%r60, %r59, %r58, %r57;
	ld.global.u32 	%r61, [%rd52+8];
	add.s64 	%rd19, %rd18, %rd13;
	ld.global.u32 	%r62, [%rd19];
	mad.lo.s32 	%r63, %r62, %r61, %r60;
	ld.global.u32 	%r64, [%rd52+12];
	add.s64 	%rd20, %rd19, %rd13;
	ld.global.u32 	%r65, [%rd20];
	mad.lo.s32 	%r106, %r65, %r64, %r63;
	add.s32 	%r95, %r95, 8;
	add.s32 	%r94, %r94, %r7;
	add.s64 	%rd52, %rd52, 32;
	setp.ne.s32 	%p6, %r95, 0;
	@%p6 bra 	$L__BB0_4;
$L__BB0_5:
	setp.eq.s32 	%p7, %r4, 0;
	@%p7 bra 	$L__BB0_13;
	and.b32  	%r17, %r30, 3;
	setp.lt.u32 	%p8, %r4, 4;
	@%p8 bra 	$L__BB0_8;
	add.s32 	%r67, %r101, %r3;
	mul.wide.u32 	%rd21, %r67, 4;
	add.s64 	%rd22, %rd2, %rd21;
	ld.global.u32 	%r68, [%rd22];
	mad.lo.s32 	%r69, %r101, %r31, %r2;
	mul.wide.s32 	%rd23, %r69, 4;
	add.s64 	%rd24, %rd1, %rd23;
	ld.global.u32 	%r70, [%rd24];
	mad.lo.s32 	%r71, %r70, %r68, %r106;
	cvt.u64.u32 	%rd25, %r3;
	cvt.u64.u32 	%rd26, %r101;
	add.s64 	%rd27, %rd26, %rd25;
	shl.b64 	%rd28, %rd27, 2;
	add.s64 	%rd29, %rd2, %rd28;
	ld.global.u32 	%r72, [%rd29+4];
	mul.wide.s32 	%rd30, %r31, 4;
	add.s64 	%rd31, %rd24, %rd30;
	ld.global.u32 	%r73, [%rd31];
	mad.lo.s32 	%r74, %r73, %r72, %r71;
	ld.global.u32 	%r75, [%rd29+8];
	add.s64 	%rd32, %rd31, %rd30;
	ld.global.u32 	%r76, [%rd32];
	mad.lo.s32 	%r77, %r76, %r75, %r74;
	ld.global.u32 	%r78, [%rd29+12];
	add.s64 	%rd33, %rd32, %rd30;
	ld.global.u32 	%r79, [%rd33];
	mad.lo.s32 	%r106, %r79, %r78, %r77;
	add.s32 	%r101, %r101, 4;
$L__BB0_8:
	setp.eq.s32 	%p9, %r17, 0;
	@%p9 bra 	$L__BB0_13;
	setp.eq.s32 	%p10, %r17, 1;
	@%p10 bra 	$L__BB0_11;
	add.s32 	%r81, %r101, %r3;
	mul.wide.u32 	%rd34, %r81, 4;
	add.s64 	%rd35, %rd2, %rd34;
	ld.global.u32 	%r82, [%rd35];
	mad.lo.s32 	%r83, %r101, %r31, %r2;
	mul.wide.s32 	%rd36, %r83, 4;
	add.s64 	%rd37, %rd1, %rd36;
	ld.global.u32 	%r84, [%rd37];
	mad.lo.s32 	%r85, %r84, %r82, %r106;
	cvt.u64.u32 	%rd38, %r3;
	cvt.u64.u32 	%rd39, %r101;
	add.s64 	%rd40, %rd39, %rd38;
	shl.b64 	%rd41, %rd40, 2;
	add.s64 	%rd42, %rd2, %rd41;
	ld.global.u32 	%r86, [%rd42+4];
	mul.wide.s32 	%rd43, %r31, 4;
	add.s64 	%rd44, %rd37, %rd43;
	ld.global.u32 	%r87, [%rd44];
	mad.lo.s32 	%r106, %r87, %r86, %r85;
	add.s32 	%r101, %r101, 2;
$L__BB0_11:
	and.b32  	%r88, %r30, 1;
	setp.eq.b32 	%p11, %r88, 1;
	not.pred 	%p12, %p11;
	@%p12 bra 	$L__BB0_13;
	add.s32 	%r89, %r101, %r3;
	mul.wide.u32 	%rd45, %r89, 4;
	add.s64 	%rd46, %rd2, %rd45;
	ld.global.u32 	%r90, [%rd46];
	mad.lo.s32 	%r91, %r101, %r31, %r2;
	mul.wide.s32 	%rd47, %r91, 4;
	add.s64 	%rd48, %rd1, %rd47;
	ld.global.u32 	%r92, [%rd48];
	mad.lo.s32 	%r106, %r92, %r90, %r106;
$L__BB0_13:
	mad.lo.s32 	%r93, %r31, %r1, %r2;
	cvta.to.global.u64 	%rd49, %rd6;
	mul.wide.s32 	%rd50, %r93, 4;
	add.s64 	%rd51, %rd49, %rd50;
	st.global.u32 	[%rd51], %r106;
$L__BB0_14:
	ret;

}


// ===== COMPILED SASS (sm_100) =====

	.target	sm_100

	.elftype	@"ET_EXEC"


//--------------------- .note.nv.tkinfo           --------------------------
	.section	.note.nv.tkinfo,"",@"SHT_NOTE"
	.sectionflags	@"SHF_NOTE_NV_TKINFO"
	.tkinfo
        /*0018*/ 	.word	0x00000002
        /*0030*/ 	.string	""
        /*0030*/ 	.string	"ptxas"
        /*0030*/ 	.string	"Cuda compilation tools, release 13.0, V13.0.88"
        /*0030*/ 	.string	"Build cuda_13.0.r13.0/compiler.36424714_0"
        /*0030*/ 	.string	"-arch sm_100 -m 64 "



//--------------------- .note.nv.cuinfo           --------------------------
	.section	.note.nv.cuinfo,"",@"SHT_NOTE"
	.sectionflags	@"SHF_NOTE_NV_CUINFO"
        /*0018*/ 	.short	0x0002
        /*001a*/ 	.short	0x0064
        /*001c*/ 	.short	0x0082
	.zero		2


//--------------------- .nv.info                  --------------------------
	.section	.nv.info,"",@"SHT_CUDA_INFO"
	.align	4


	//----- nvinfo : EIATTR_REGCOUNT
	.align		4
        /*0000*/ 	.byte	0x04, 0x2f
        /*0002*/ 	.short	(.L_1 - .L_0)
	.align		4
.L_0:
        /*0004*/ 	.word	index@(_Z6matMulIiEvPKT_S2_PS0_iii)
        /*0008*/ 	.word	0x00000020


	//----- nvinfo : EIATTR_FRAME_SIZE
	.align		4
.L_1:
        /*000c*/ 	.byte	0x04, 0x11
        /*000e*/ 	.short	(.L_3 - .L_2)
	.align		4
.L_2:
        /*0010*/ 	.word	index@(_Z6matMulIiEvPKT_S2_PS0_iii)
        /*0014*/ 	.word	0x00000000


	//----- nvinfo : EIATTR_MIN_STACK_SIZE
	.align		4
.L_3:
        /*0018*/ 	.byte	0x04, 0x12
        /*001a*/ 	.short	(.L_5 - .L_4)
	.align		4
.L_4:
        /*001c*/ 	.word	index@(_Z6matMulIiEvPKT_S2_PS0_iii)
        /*0020*/ 	.word	0x00000000
.L_5:


//--------------------- .nv.compat                --------------------------
	.section	.nv.compat,"",@"SHT_CUDA_COMPAT_INFO"
	.align	4
        /*0000*/ 	.byte	0x02, 0x09, 0x00, 0x00, 0x02, 0x02, 0x01, 0x00, 0x02, 0x05, 0x05, 0x00, 0x03, 0x07, 0x01, 0x01
        /*0010*/ 	.byte	0x02, 0x03, 0x00, 0x00, 0x02, 0x06, 0x01, 0x00, 0x04, 0x0b, 0x08, 0x00, 0x09, 0x00, 0x00, 0x00
        /*0020*/ 	.byte	0x00, 0x00, 0x00, 0x00


//--------------------- .nv.info._Z6matMulIiEvPKT_S2_PS0_iii --------------------------
	.section	.nv.info._Z6matMulIiEvPKT_S2_PS0_iii,"",@"SHT_CUDA_INFO"
	.sectionflags	@""
	.align	4


	//----- nvinfo : EIATTR_CUDA_API_VERSION
	.align		4
        /*0000*/ 	.byte	0x04, 0x37
        /*0002*/ 	.short	(.L_7 - .L_6)
.L_6:
        /*0004*/ 	.word	0x00000082


	//----- nvinfo : EIATTR_KPARAM_INFO
	.align		4
.L_7:
        /*0008*/ 	.byte	0x04, 0x17
        /*000a*/ 	.short	(.L_9 - .L_8)
.L_8:
        /*000c*/ 	.word	0x00000000
        /*0010*/ 	.short	0x0005
        /*0012*/ 	.short	0x0020
        /*0014*/ 	.byte	0x00, 0xf0, 0x11, 0x00


	//----- nvinfo : EIATTR_KPARAM_INFO
	.align		4
.L_9:
        /*0018*/ 	.byte	0x04, 0x17
        /*001a*/ 	.short	(.L_11 - .L_10)
.L_10:
        /*001c*/ 	.word	0x00000000
        /*0020*/ 	.short	0x0004
        /*0022*/ 	.short	0x001c
        /*0024*/ 	.byte	0x00, 0xf0, 0x11, 0x00


	//----- nvinfo : EIATTR_KPARAM_INFO
	.align		4
.L_11:
        /*0028*/ 	.byte	0x04, 0x17
        /*002a*/ 	.short	(.L_13 - .L_12)
.L_12:
        /*002c*/ 	.word	0x00000000
        /*0030*/ 	.short	0x0003
        /*0032*/ 	.short	0x0018
        /*0034*/ 	.byte	0x00, 0xf0, 0x11, 0x00


	//----- nvinfo : EIATTR_KPARAM_INFO
	.align		4
.L_13:
        /*0038*/ 	.byte	0x04, 0x17
        /*003a*/ 	.short	(.L_15 - .L_14)
.L_14:
        /*003c*/ 	.word	0x00000000
        /*0040*/ 	.short	0x0002
        /*0042*/ 	.short	0x0010
        /*0044*/ 	.byte	0x00, 0xf5, 0x21, 0x00


	//----- nvinfo : EIATTR_KPARAM_INFO
	.align		4
.L_15:
        /*0048*/ 	.byte	0x04, 0x17
        /*004a*/ 	.short	(.L_17 - .L_16)
.L_16:
        /*004c*/ 	.word	0x00000000
        /*0050*/ 	.short	0x0001
        /*0052*/ 	.short	0x0008
        /*0054*/ 	.byte	0x00, 0xf5, 0x21, 0x00


	//----- nvinfo : EIATTR_KPARAM_INFO
	.align		4
.L_17:
        /*0058*/ 	.byte	0x04, 0x17
        /*005a*/ 	.short	(.L_19 - .L_18)
.L_18:
        /*005c*/ 	.word	0x00000000
        /*0060*/ 	.short	0x0000
        /*0062*/ 	.short	0x0000
        /*0064*/ 	.byte	0x00, 0xf5, 0x21, 0x00


	//----- nvinfo : EIATTR_SPARSE_MMA_MASK
	.align		4
.L_19:
        /*0068*/ 	.byte	0x03, 0x50
        /*006a*/ 	.short	0x0000


	//----- nvinfo : EIATTR_MAXREG_COUNT
	.align		4
        /*006c*/ 	.byte	0x03, 0x1b
        /*006e*/ 	.short	0x00ff


	//----- nvinfo : EIATTR_MERCURY_ISA_VERSION
	.align		4
        /*0070*/ 	.byte	0x03, 0x5f
        /*0072*/ 	.short	0x0101


	//----- nvinfo : EIATTR_VRC_CTA_INIT_COUNT
	.align		4
        /*0074*/ 	.byte	0x02, 0x4a
	.zero		1
	.zero		1


	//----- nvinfo : EIATTR_EXIT_INSTR_OFFSETS
	.align		4
        /*0078*/ 	.byte	0x04, 0x1c
        /*007a*/ 	.short	(.L_21 - .L_20)


	//   ....[0]....
.L_20:
        /*007c*/ 	.word	0x000000d0


	//   ....[1]....
        /*0080*/ 	.word	0x000008e0


	//----- nvinfo : EIATTR_CBANK_PARAM_SIZE
	.align		4
.L_21:
        /*0084*/ 	.byte	0x03, 0x19
        /*0086*/ 	.short	0x0024


	//----- nvinfo : EIATTR_PARAM_CBANK
	.align		4
        /*0088*/ 	.byte	0x04, 0x0a
        /*008a*/ 	.short	(.L_23 - .L_22)
	.align		4
.L_22:
        /*008c*/ 	.word	index@(.nv.constant0._Z6matMulIiEvPKT_S2_PS0_iii)
        /*0090*/ 	.short	0x0380
        /*0092*/ 	.short	0x0024


	//----- nvinfo : EIATTR_SW_WAR
	.align		4
.L_23:
        /*0094*/ 	.byte	0x04, 0x36
        /*0096*/ 	.short	(.L_25 - .L_24)
.L_24:
        /*0098*/ 	.word	0x00000008
.L_25:


//--------------------- .nv.callgraph             --------------------------
	.section	.nv.callgraph,"",@"SHT_CUDA_CALLGRAPH"
	.align	4
	.sectionentsize	8
	.align		4
        /*0000*/ 	.word	0x00000000
	.align		4
        /*0004*/ 	.word	0xffffffff
	.align		4
        /*0008*/ 	.word	0x00000000
	.align		4
        /*000c*/ 	.word	0xfffffffe
	.align		4
        /*0010*/ 	.word	0x00000000
	.align		4
        /*0014*/ 	.word	0xfffffffd
	.align		4
        /*0018*/ 	.word	0x00000000
	.align		4
        /*001c*/ 	.word	0xfffffffc


//--------------------- .text._Z6matMulIiEvPKT_S2_PS0_iii --------------------------
	.section	.text._Z6matMulIiEvPKT_S2_PS0_iii,"ax",@progbits
	.align	128
        .global         _Z6matMulIiEvPKT_S2_PS0_iii
        .type           _Z6matMulIiEvPKT_S2_PS0_iii,@function
        .size           _Z6matMulIiEvPKT_S2_PS0_iii,(.L_x_5 - _Z6matMulIiEvPKT_S2_PS0_iii)
        .other          _Z6matMulIiEvPKT_S2_PS0_iii,@"STO_CUDA_ENTRY STV_DEFAULT"
_Z6matMulIiEvPKT_S2_PS0_iii:
.text._Z6matMulIiEvPKT_S2_PS0_iii:
[----:B------:R-:W-:Y:S01]  /*0000*/  LDC R1, c[0x0][0x37c] ;  /* 0x0000df00ff017b82 */ /* 0x000fe20000000800 */
[----:B------:R-:W0:Y:S07]  /*0010*/  S2R R5, SR_TID.X ;  /* 0x0000000000057919 */ /* 0x000e2e0000002100 */
[----:B------:R-:W1:Y:S01]  /*0020*/  LDC R16, c[0x0][0x364] ;  /* 0x0000d900ff107b82 */ /* 0x000e620000000800 */
[----:B------:R-:W2:Y:S01]  /*0030*/  LDCU UR6, c[0x0][0x398] ;  /* 0x00007300ff0677ac */ /* 0x000ea20008000800 */
[----:B------:R-:W1:Y:S06]  /*0040*/  S2R R3, SR_TID.Y ;  /* 0x0000000000037919 */ /* 0x000e6c0000002200 */
[----:B------:R-:W0:Y:S08]  /*0050*/  S2UR UR5, SR_CTAID.X ;  /* 0x00000000000579c3 */ /* 0x000e300000002500 */
[----:B------:R-:W0:Y:S08]  /*0060*/  LDC R0, c[0x0][0x360] ;  /* 0x0000d800ff007b82 */ /* 0x000e300000000800 */
[----:B------:R-:W1:Y:S08]  /*0070*/  S2UR UR4, SR_CTAID.Y ;  /* 0x00000000000479c3 */ /* 0x000e700000002600 */
[----:B------:R-:W3:Y:S01]  /*0080*/  LDC R17, c[0x0][0x3a0] ;  /* 0x0000e800ff117b82 */ /* 0x000ee20000000800 */
[----:B0-----:R-:W-:-:S02]  /*0090*/  IMAD R0, R0, UR5, R5 ;  /* 0x0000000500007c24 */ /* 0x001fc4000f8e0205 */
[----:B-1----:R-:W-:-:S03]  /*00a0*/  IMAD R16, R16, UR4, R3 ;  /* 0x0000000410107c24 */ /* 0x002fc6000f8e0203 */
[----:B---3--:R-:W-:-:S04]  /*00b0*/  ISETP.GE.AND P0, PT, R0, R17, PT ;  /* 0x000000110000720c */ /* 0x008fc80003f06270 */
[----:B--2---:R-:W-:-:S13]  /*00c0*/  ISETP.GE.OR P0, PT, R16, UR6, P0 ;  /* 0x0000000610007c0c */ /* 0x004fda0008706670 */
[----:B------:R-:W-:Y:S05]  /*00d0*/  @P0 EXIT ;  /* 0x000000000000094d */ /* 0x000fea0003800000 */
[----:B------:R-:W0:Y:S01]  /*00e0*/  LDC R19, c[0x0][0x39c] ;  /* 0x0000e700ff137b82 */ /* 0x000e220000000800 */
[----:B------:R-:W1:Y:S01]  /*00f0*/  LDCU.64 UR4, c[0x0][0x358] ;  /* 0x00006b00ff0477ac */ /* 0x000e620008000a00 */
[----:B------:R-:W-:Y:S01]  /*0100*/  HFMA2 R24, -RZ, RZ, 0, 0 ;  /* 0x00000000ff187431 */ /* 0x000fe200000001ff */
[----:B0-----:R-:W-:-:S13]  /*0110*/  ISETP.GE.AND P0, PT, R19, 0x1, PT ;  /* 0x000000011300780c */ /* 0x001fda0003f06270 */
[----:B-1----:R-:W-:Y:S05]  /*0120*/  @!P0 BRA `(.L_x_0) ;  /* 0x0000000400dc8947 */ /* 0x002fea0003800000 */
[C---:B------:R-:W-:Y:S01]  /*0130*/  ISETP.GE.U32.AND P1, PT, R19.reuse, 0x8, PT ;  /* 0x000000081300780c */ /* 0x040fe20003f26070 */
[----:B------:R-:W-:Y:S01]  /*0140*/  IMAD R20, R16, R19, RZ ;  /* 0x0000001310147224 */ /* 0x000fe200078e02ff */
[----:B------:R-:W-:Y:S02]  /*0150*/  LOP3.LUT R27, R19, 0x7, RZ, 0xc0, !PT ;  /* 0x00000007131b7812 */ /* 0x000fe400078ec0ff */
[----:B------:R-:W-:Y:S02]  /*0160*/  MOV R21, RZ ;  /* 0x000000ff00157202 */ /* 0x000fe40000000f00 */
[----:B------:R-:W-:Y:S02]  /*0170*/  ISETP.NE.AND P0, PT, R27, RZ, PT ;  /* 0x000000ff1b00720c */ /* 0x000fe40003f05270 */
[----:B------:R-:W-:-:S05]  /*0180*/  MOV R24, RZ ;  /* 0x000000ff00187202 */ /* 0x000fca0000000f00 */
[----:B------:R-:W-:Y:S06]  /*0190*/  @!P1 BRA `(.L_x_1) ;  /* 0x0000000000c09947 */ /* 0x000fec0003800000 */
[----:B------:R-:W0:Y:S01]  /*01a0*/  LDC.64 R2, c[0x0][0x380] ;  /* 0x0000e000ff027b82 */ /* 0x000e220000000a00 */
[----:B------:R-:W-:Y:S02]  /*01b0*/  LOP3.LUT R21, R19, 0x7ffffff8, RZ, 0xc0, !PT ;  /* 0x7ffffff813157812 */ /* 0x000fe400078ec0ff */
[----:B------:R-:W-:Y:S02]  /*01c0*/  MOV R24, RZ ;  /* 0x000000ff00187202 */ /* 0x000fe40000000f00 */
[----:B------:R-:W-:Y:S02]  /*01d0*/  MOV R18, R0 ;  /* 0x0000000000127202 */ /* 0x000fe40000000f00 */
[----:B------:R-:W-:Y:S01]  /*01e0*/  IADD3 R22, PT, PT, -R21, RZ, RZ ;  /* 0x000000ff15167210 */ /* 0x000fe20007ffe1ff */
[----:B0-----:R-:W-:-:S03]  /*01f0*/  IMAD.WIDE.U32 R2, R20, 0x4, R2 ;  /* 0x0000000414027825 */ /* 0x001fc600078e0002 */
[----:B------:R-:W-:-:S04]  /*0200*/  IADD3 R4, P1, PT, R2, 0x10, RZ ;  /* 0x0000001002047810 */ /* 0x000fc80007f3e0ff */
[----:B------:R-:W-:-:S09]  /*0210*/  IADD3.X R3, PT, PT, RZ, R3, RZ, P1, !PT ;  /* 0x00000003ff037210 */ /* 0x000fd20000ffe4ff */
.L_x_2:
[----:B------:R-:W0:Y:S01]  /*0220*/  LDC.64 R14, c[0x0][0x388] ;  /* 0x0000e200ff0e7b82 */ /* 0x000e220000000a00 */
[----:B------:R-:W-:-:S05]  /*0230*/  MOV R2, R4 ;  /* 0x0000000400027202 */ /* 0x000fca0000000f00 */
[----:B------:R-:W2:Y:S04]  /*0240*/  LDG.E R25, desc[UR4][R2.64+-0x10] ;  /* 0xfffff00402197981 */ /* 0x000ea8000c1e1900 */
[----:B------:R-:W3:Y:S04]  /*0250*/  LDG.E R23, desc[UR4][R2.64+-0xc] ;  /* 0xfffff40402177981 */ /* 0x000ee8000c1e1900 */
[----:B------:R-:W4:Y:S04]  /*0260*/  LDG.E R29, desc[UR4][R2.64+-0x8] ;  /* 0xfffff804021d7981 */ /* 0x000f28000c1e1900 */
[----:B------:R-:W5:Y:S01]  /*0270*/  LDG.E R28, desc[UR4][R2.64+-0x4] ;  /* 0xfffffc04021c7981 */ /* 0x000f62000c1e1900 */
[----:B0-----:R-:W-:-:S05]  /*0280*/  IMAD.WIDE R14, R18, 0x4, R14 ;  /* 0x00000004120e7825 */ /* 0x001fca00078e020e */
[----:B------:R0:W2:Y:S01]  /*0290*/  LDG.E R26, desc[UR4][R14.64] ;  /* 0x000000040e1a7981 */ /* 0x0000a2000c1e1900 */
[----:B------:R-:W-:-:S04]  /*02a0*/  IMAD.WIDE R12, R17, 0x4, R14 ;  /* 0x00000004110c7825 */ /* 0x000fc800078e020e */
[C---:B------:R-:W-:Y:S02]  /*02b0*/  IMAD.WIDE R4, R17.reuse, 0x4, R12 ;  /* 0x0000000411047825 */ /* 0x040fe400078e020c */
[----:B------:R-:W3:Y:S02]  /*02c0*/  LDG.E R12, desc[UR4][R12.64] ;  /* 0x000000040c0c7981 */ /* 0x000ee4000c1e1900 */
[C---:B------:R-:W-:Y:S02]  /*02d0*/  IMAD.WIDE R8, R17.reuse, 0x4, R4 ;  /* 0x0000000411087825 */ /* 0x040fe400078e0204 */
[----:B------:R-:W4:Y:S02]  /*02e0*/  LDG.E R4, desc[UR4][R4.64] ;  /* 0x0000000404047981 */ /* 0x000f24000c1e1900 */
[C---:B------:R-:W-:Y:S02]  /*02f0*/  IMAD.WIDE R6, R17.reuse, 0x4, R8 ;  /* 0x0000000411067825 */ /* 0x040fe400078e0208 */
[----:B------:R-:W5:Y:S02]  /*0300*/  LDG.E R8, desc[UR4][R8.64] ;  /* 0x0000000408087981 */ /* 0x000f64000c1e1900 */
[----:B------:R-:W-:-:S02]  /*0310*/  IMAD.WIDE R10, R17, 0x4, R6 ;  /* 0x00000004110a7825 */ /* 0x000fc400078e0206 */
[----:B------:R-:W5:Y:S04]  /*0320*/  LDG.E R5, desc[UR4][R2.64] ;  /* 0x0000000402057981 */ /* 0x000f68000c1e1900 */
[----:B------:R-:W5:Y:S01]  /*0330*/  LDG.E R6, desc[UR4][R6.64] ;  /* 0x0000000406067981 */ /* 0x000f62000c1e1900 */
[----:B0-----:R-:W-:-:S03]  /*0340*/  IMAD.WIDE R14, R17, 0x4, R10 ;  /* 0x00000004110e7825 */ /* 0x001fc600078e020a */
[----:B------:R-:W5:Y:S04]  /*0350*/  LDG.E R10, desc[UR4][R10.64] ;  /* 0x000000040a0a7981 */ /* 0x000f68000c1e1900 */
[----:B------:R-:W5:Y:S04]  /*0360*/  LDG.E R13, desc[UR4][R14.64] ;  /* 0x000000040e0d7981 */ /* 0x000f68000c1e1900 */
[----:B------:R-:W5:Y:S04]  /*0370*/  LDG.E R7, desc[UR4][R2.64+0x4] ;  /* 0x0000040402077981 */ /* 0x000f68000c1e1900 */
[----:B------:R-:W5:Y:S01]  /*0380*/  LDG.E R9, desc[UR4][R2.64+0xc] ;  /* 0x00000c0402097981 */ /* 0x000f62000c1e1900 */
[----:B--2---:R-:W-:-:S02]  /*0390*/  IMAD R26, R25, R26, R24 ;  /* 0x0000001a191a7224 */ /* 0x004fc400078e0218 */
[----:B------:R-:W-:Y:S02]  /*03a0*/  IMAD.WIDE R24, R17, 0x4, R14 ;  /* 0x0000000411187825 */ /* 0x000fe400078e020e */
[----:B------:R0:W2:Y:S04]  /*03b0*/  LDG.E R14, desc[UR4][R2.64+0x8] ;  /* 0x00000804020e7981 */ /* 0x0000a8000c1e1900 */
[----:B------:R-:W2:Y:S01]  /*03c0*/  LDG.E R24, desc[UR4][R24.64] ;  /* 0x0000000418187981 */ /* 0x000ea2000c1e1900 */
[----:B---3--:R-:W-:Y:S01]  /*03d0*/  IMAD R12, R23, R12, R26 ;  /* 0x0000000c170c7224 */ /* 0x008fe200078e021a */
[----:B------:R-:W-:-:S03]  /*03e0*/  IADD3 R22, PT, PT, R22, 0x8, RZ ;  /* 0x0000000816167810 */ /* 0x000fc60007ffe0ff */
[----:B----4-:R-:W-:Y:S01]  /*03f0*/  IMAD R29, R29, R4, R12 ;  /* 0x000000041d1d7224 */ /* 0x010fe200078e020c */
[----:B------:R-:W-:-:S03]  /*0400*/  ISETP.NE.AND P1, PT, R22, RZ, PT ;  /* 0x000000ff1600720c */ /* 0x000fc60003f25270 */
[----:B-----5:R-:W-:Y:S01]  /*0410*/  IMAD R8, R28, R8, R29 ;  /* 0x000000081c087224 */ /* 0x020fe200078e021d */
[----:B------:R-:W-:-:S03]  /*0420*/  IADD3 R4, P2, PT, R2, 0x20, RZ ;  /* 0x0000002002047810 */ /* 0x000fc60007f5e0ff */
[----:B------:R-:W-:Y:S01]  /*0430*/  IMAD R5, R5, R6, R8 ;  /* 0x0000000605057224 */ /* 0x000fe200078e0208 */
[----:B0-----:R-:W-:Y:S02]  /*0440*/  IADD3.X R3, PT, PT, RZ, R3, RZ, P2, !PT ;  /* 0x00000003ff037210 */ /* 0x001fe400017fe4ff */
[----:B------:R-:W-:Y:S01]  /*0450*/  LEA R18, R17, R18, 0x3 ;  /* 0x0000001211127211 */ /* 0x000fe200078e18ff */
[----:B------:R-:W-:-:S04]  /*0460*/  IMAD R5, R7, R10, R5 ;  /* 0x0000000a07057224 */ /* 0x000fc800078e0205 */
[----:B--2---:R-:W-:-:S04]  /*0470*/  IMAD R5, R14, R13, R5 ;  /* 0x0000000d0e057224 */ /* 0x004fc800078e0205 */
[----:B------:R-:W-:Y:S01]  /*0480*/  IMAD R24, R9, R24, R5 ;  /* 0x0000001809187224 */ /* 0x000fe200078e0205 */
[----:B------:R-:W-:Y:S06]  /*0490*/  @P1 BRA `(.L_x_2) ;  /* 0xfffffffc00601947 */ /* 0x000fec000383ffff */
.L_x_1:
[----:B------:R-:W-:Y:S05]  /*04a0*/  @!P0 BRA `(.L_x_0) ;  /* 0x0000000000fc8947 */ /* 0x000fea0003800000 */
[----:B------:R-:W-:Y:S02]  /*04b0*/  ISETP.GE.U32.AND P1, PT, R27, 0x4, PT ;  /* 0x000000041b00780c */ /* 0x000fe40003f26070 */
[----:B------:R-:W-:-:S04]  /*04c0*/  LOP3.LUT R14, R19, 0x3, RZ, 0xc0, !PT ;  /* 0x00000003130e7812 */ /* 0x000fc800078ec0ff */
[----:B------:R-:W-:-:S07]  /*04d0*/  ISETP.NE.AND P0, PT, R14, RZ, PT ;  /* 0x000000ff0e00720c */ /* 0x000fce0003f05270 */
[----:B------:R-:W-:Y:S06]  /*04e0*/  @!P1 BRA `(.L_x_3) ;  /* 0x00000000006c9947 */ /* 0x000fec0003800000 */
[----:B------:R-:W0:Y:S01]  /*04f0*/  LDC.64 R4, c[0x0][0x388] ;  /* 0x0000e200ff047b82 */ /* 0x000e220000000a00 */
[----:B------:R-:W1:Y:S01]  /*0500*/  LDCU.64 UR6, c[0x0][0x380] ;  /* 0x00007000ff0677ac */ /* 0x000e620008000a00 */
[----:B------:R-:W-:Y:S01]  /*0510*/  IMAD R7, R21, R17, R0 ;  /* 0x0000001115077224 */ /* 0x000fe200078e0200 */
[CC--:B------:R-:W-:Y:S02]  /*0520*/  IADD3 R3, PT, PT, R20.reuse, R21.reuse, RZ ;  /* 0x0000001514037210 */ /* 0x0c0fe40007ffe0ff */
[----:B------:R-:W-:-:S03]  /*0530*/  IADD3 R8, P1, PT, R20, R21, RZ ;  /* 0x0000001514087210 */ /* 0x000fc60007f3e0ff */
[----:B------:R-:W2:Y:S01]  /*0540*/  LDC.64 R12, c[0x0][0x380] ;  /* 0x0000e000ff0c7b82 */ /* 0x000ea20000000a00 */
[----:B0-----:R-:W-:-:S04]  /*0550*/  IMAD.WIDE R4, R7, 0x4, R4 ;  /* 0x0000000407047825 */ /* 0x001fc800078e0204 */
[----:B------:R-:W-:Y:S02]  /*0560*/  IMAD.WIDE R6, R17, 0x4, R4 ;  /* 0x0000000411067825 */ /* 0x000fe400078e0204 */
[----:B------:R-:W3:Y:S02]  /*0570*/  LDG.E R4, desc[UR4][R4.64] ;  /* 0x0000000404047981 */ /* 0x000ee4000c1e1900 */
[----:B--2---:R-:W-:Y:S01]  /*0580*/  IMAD.WIDE.U32 R12, R3, 0x4, R12 ;  /* 0x00000004030c7825 */ /* 0x004fe200078e000c */
[----:B------:R-:W-:Y:S02]  /*0590*/  IADD3.X R3, PT, PT, RZ, RZ, RZ, P1, !PT ;  /* 0x000000ffff037210 */ /* 0x000fe40000ffe4ff */
[----:B-1----:R-:W-:-:S03]  /*05a0*/  LEA R2, P1, R8, UR6, 0x2 ;  /* 0x0000000608027c11 */ /* 0x002fc6000f8210ff */
[----:B------:R-:W3:Y:S01]  /*05b0*/  LDG.E R13, desc[UR4][R12.64] ;  /* 0x000000040c0d7981 */ /* 0x000ee2000c1e1900 */
[----:B------:R-:W-:Y:S01]  /*05c0*/  LEA.HI.X R3, R8, UR7, R3, 0x2, P1 ;  /* 0x0000000708037c11 */ /* 0x000fe200088f1403 */
[C---:B------:R-:W-:Y:S02]  /*05d0*/  IMAD.WIDE R8, R17.reuse, 0x4, R6 ;  /* 0x0000000411087825 */ /* 0x040fe400078e0206 */
[----:B------:R-:W2:Y:S04]  /*05e0*/  LDG.E R6, desc[UR4][R6.64] ;  /* 0x0000000406067981 */ /* 0x000ea8000c1e1900 */
[----:B------:R-:W2:Y:S01]  /*05f0*/  LDG.E R15, desc[UR4][R2.64+0x4] ;  /* 0x00000404020f7981 */ /* 0x000ea2000c1e1900 */
[----:B------:R-:W-:-:S03]  /*0600*/  IMAD.WIDE R10, R17, 0x4, R8 ;  /* 0x00000004110a7825 */ /* 0x000fc600078e0208 */
[----:B------:R-:W4:Y:S04]  /*0610*/  LDG.E R22, desc[UR4][R8.64] ;  /* 0x0000000408167981 */ /* 0x000f28000c1e1900 */
[----:B------:R-:W4:Y:S04]  /*0620*/  LDG.E R18, desc[UR4][R2.64+0x8] ;  /* 0x0000080402127981 */ /* 0x000f28000c1e1900 */
[----:B------:R-:W5:Y:S04]  /*0630*/  LDG.E R26, desc[UR4][R2.64+0xc] ;  /* 0x00000c04021a7981 */ /* 0x000f68000c1e1900 */
[----:B------:R-:W5:Y:S01]  /*0640*/  LDG.E R10, desc[UR4][R10.64] ;  /* 0x000000040a0a7981 */ /* 0x000f62000c1e1900 */
[----:B------:R-:W-:Y:S01]  /*0650*/  IADD3 R21, PT, PT, R21, 0x4, RZ ;  /* 0x0000000415157810 */ /* 0x000fe20007ffe0ff */
[----:B---3--:R-:W-:-:S04]  /*0660*/  IMAD R24, R13, R4, R24 ;  /* 0x000000040d187224 */ /* 0x008fc800078e0218 */
[----:B--2---:R-:W-:-:S04]  /*0670*/  IMAD R15, R15, R6, R24 ;  /* 0x000000060f0f7224 */ /* 0x004fc800078e0218 */
[----:B----4-:R-:W-:-:S04]  /*0680*/  IMAD R15, R18, R22, R15 ;  /* 0x00000016120f7224 */ /* 0x010fc800078e020f */
[----:B-----5:R-:W-:-:S07]  /*0690*/  IMAD R24, R26, R10, R15 ;  /* 0x0000000a1a187224 */ /* 0x020fce00078e020f */
.L_x_3:
[----:B------:R-:W-:Y:S05]  /*06a0*/  @!P0 BRA `(.L_x_0) ;  /* 0x00000000007c8947 */ /* 0x000fea0003800000 */
[----:B------:R-:W-:Y:S01]  /*06b0*/  ISETP.NE.AND P1, PT, R14, 0x1, PT ;  /* 0x000000010e00780c */ /* 0x000fe20003f25270 */
[----:B------:R-:W0:Y:S01]  /*06c0*/  LDC.64 R10, c[0x0][0x380] ;  /* 0x0000e000ff0a7b82 */ /* 0x000e220000000a00 */
[----:B------:R-:W-:-:S04]  /*06d0*/  LOP3.LUT R19, R19, 0x1, RZ, 0xc0, !PT ;  /* 0x0000000113137812 */ /* 0x000fc800078ec0ff */
[----:B------:R-:W-:-:S03]  /*06e0*/  ISETP.NE.U32.AND P0, PT, R19, 0x1, PT ;  /* 0x000000011300780c */ /* 0x000fc60003f05070 */
[----:B------:R-:W1:Y:S04]  /*06f0*/  LDC.64 R8, c[0x0][0x388] ;  /* 0x0000e200ff087b82 */ /* 0x000e680000000a00 */
[CC--:B------:R-:W-:Y:S02]  /*0700*/  @P1 IADD3 R13, PT, PT, R20.reuse, R21.reuse, RZ ;  /* 0x00000015140d1210 */ /* 0x0c0fe40007ffe0ff */
[----:B------:R-:W-:Y:S02]  /*0710*/  @P1 IADD3 R12, P2, PT, R20, R21, RZ ;  /* 0x00000015140c1210 */ /* 0x000fe40007f5e0ff */
[----:B------:R-:W2:Y:S02]  /*0720*/  @P1 LDC.64 R2, c[0x0][0x380] ;  /* 0x0000e000ff021b82 */ /* 0x000ea40000000a00 */
[----:B------:R-:W-:-:S06]  /*0730*/  @P1 IADD3.X R14, PT, PT, RZ, RZ, RZ, P2, !PT ;  /* 0x000000ffff0e1210 */ /* 0x000fcc00017fe4ff */
[----:B------:R-:W3:Y:S01]  /*0740*/  LDC.64 R4, c[0x0][0x380] ;  /* 0x0000e000ff047b82 */ /* 0x000ee20000000a00 */
[----:B0-----:R-:W-:-:S04]  /*0750*/  @P1 IMAD.WIDE.U32 R10, R13, 0x4, R10 ;  /* 0x000000040d0a1825 */ /* 0x001fc800078e000a */
[C---:B------:R-:W-:Y:S01]  /*0760*/  @P1 IMAD R13, R21.reuse, R17, R0 ;  /* 0x00000011150d1224 */ /* 0x040fe200078e0200 */
[----:B------:R-:W-:Y:S01]  /*0770*/  @P1 IADD3 R21, PT, PT, R21, 0x2, RZ ;  /* 0x0000000215151810 */ /* 0x000fe20007ffe0ff */
[----:B------:R-:W4:Y:S01]  /*0780*/  @P1 LDG.E R11, desc[UR4][R10.64] ;  /* 0x000000040a0b1981 */ /* 0x000f22000c1e1900 */
[----:B------:R-:W0:Y:S01]  /*0790*/  LDC.64 R6, c[0x0][0x388] ;  /* 0x0000e200ff067b82 */ /* 0x000e220000000a00 */
[----:B-1----:R-:W-:Y:S01]  /*07a0*/  @P1 IMAD.WIDE R8, R13, 0x4, R8 ;  /* 0x000000040d081825 */ /* 0x002fe200078e0208 */
[----:B------:R-:W-:Y:S02]  /*07b0*/  @!P0 IADD3 R15, PT, PT, R20, R21, RZ ;  /* 0x00000015140f8210 */ /* 0x000fe40007ffe0ff */
[----:B--2---:R-:W-:Y:S01]  /*07c0*/  @P1 LEA R2, P2, R12, R2, 0x2 ;  /* 0x000000020c021211 */ /* 0x004fe200078410ff */
[----:B------:R-:W-:-:S03]  /*07d0*/  @!P0 IMAD R21, R21, R17, R0 ;  /* 0x0000001115158224 */ /* 0x000fc600078e0200 */
[----:B------:R-:W-:Y:S01]  /*07e0*/  @P1 LEA.HI.X R3, R12, R3, R14, 0x2, P2 ;  /* 0x000000030c031211 */ /* 0x000fe200010f140e */
[----:B------:R-:W-:Y:S01]  /*07f0*/  @P1 IMAD.WIDE R12, R17, 0x4, R8 ;  /* 0x00000004110c1825 */ /* 0x000fe200078e0208 */
[----:B------:R-:W4:Y:S03]  /*0800*/  @P1 LDG.E R14, desc[UR4][R8.64] ;  /* 0x00000004080e1981 */ /* 0x000f26000c1e1900 */
[----:B---3--:R-:W-:Y:S01]  /*0810*/  @!P0 IMAD.WIDE.U32 R4, R15, 0x4, R4 ;  /* 0x000000040f048825 */ /* 0x008fe200078e0004 */
[----:B------:R-:W2:Y:S04]  /*0820*/  @P1 LDG.E R2, desc[UR4][R2.64+0x4] ;  /* 0x0000040402021981 */ /* 0x000ea8000c1e1900 */
[----:B------:R-:W2:Y:S01]  /*0830*/  @P1 LDG.E R12, desc[UR4][R12.64] ;  /* 0x000000040c0c1981 */ /* 0x000ea2000c1e1900 */
[----:B0-----:R-:W-:-:S03]  /*0840*/  @!P0 IMAD.WIDE R6, R21, 0x4, R6 ;  /* 0x0000000415068825 */ /* 0x001fc600078e0206 */
[----:B------:R-:W3:Y:S04]  /*0850*/  @!P0 LDG.E R5, desc[UR4][R4.64] ;  /* 0x0000000404058981 */ /* 0x000ee8000c1e1900 */
[----:B------:R-:W3:Y:S01]  /*0860*/  @!P0 LDG.E R6, desc[UR4][R6.64] ;  /* 0x0000000406068981 */ /* 0x000ee2000c1e1900 */
[----:B----4-:R-:W-:-:S04]  /*0870*/  @P1 IMAD R11, R11, R14, R24 ;  /* 0x0000000e0b0b1224 */ /* 0x010fc800078e0218 */
[----:B--2---:R-:W-:-:S04]  /*0880*/  @P1 IMAD R24, R2, R12, R11 ;  /* 0x0000000c02181224 */ /* 0x004fc800078e020b */
[----:B---3--:R-:W-:-:S07]  /*0890*/  @!P0 IMAD R24, R5, R6, R24 ;  /* 0x0000000605188224 */ /* 0x008fce00078e0218 */
.L_x_0:
[----:B------:R-:W0:Y:S01]  /*08a0*/  LDC.64 R2, c[0x0][0x390] ;  /* 0x0000e400ff027b82 */ /* 0x000e220000000a00 */
[----:B------:R-:W-:-:S04]  /*08b0*/  IMAD R17, R16, R17, R0 ;  /* 0x0000001110117224 */ /* 0x000fc800078e0200 */
[----:B0-----:R-:W-:-:S05]  /*08c0*/  IMAD.WIDE R2, R17, 0x4, R2 ;  /* 0x0000000411027825 */ /* 0x001fca00078e0202 */
[----:B------:R-:W-:Y:S01]  /*08d0*/  STG.E desc[UR4][R2.64], R24 ;  /* 0x0000001802007986 */ /* 0x000fe2000c101904 */
[----:B------:R-:W-:Y:S05]  /*08e0*/  EXIT ;  /* 0x000000000000794d */ /* 0x000fea0003800000 */
.L_x_4:
[----:B------:R-:W-:-:S00]  /*08f0*/  BRA `(.L_x_4) ;  /* 0xfffffffc00fc7947 */ /* 0x000fc0000383ffff */
[----:B------:R-:W-:-:S00]  /*0900*/  NOP ;  /* 0x0000000000007918 */ /* 0x000fc00000000000 */
[----:B------:R-:W-:-:S00]  /*0910*/  NOP ;  /* 0x0000000000007918 */ /* 0x000fc00000000000 */
[----:B------:R-:W-:-:S00]  /*0920*/  NOP ;  /* 0x0000000000007918 */ /* 0x000fc00000000000 */
[----:B------:R-:W-:-:S00]  /*0930*/  NOP ;  /* 0x0000000000007918 */ /* 0x000fc00000000000 */
[----:B------:R-:W-:-:S00]  /*0940*/  NOP ;  /* 0x0000000000007918 */ /* 0x000fc00000000000 */
[----:B------:R-:W-:-:S00]  /*0950*/  NOP ;  /* 0x0000000000007918 */ /* 0x000fc00000000000 */
[----:B------:R-:W-:-:S00]  /*0960*/  NOP ;  /* 0x0000000000007918 */ /* 0x000fc00000000000 */
[----:B------:R-:W-:-:S00]  /*0970*/  NOP ;  /* 0x0000000000007918 */ /* 0x000fc00000000000 */
.L_x_5:


//--------------------- .nv.shared.reserved.0     --------------------------
	.section	.nv.shared.reserved.0,"aw",@nobits
	.weak		__nv_reservedSMEM_offset_0_alias
	.size		__nv_reservedSMEM_offset_0_alias, 0, 64
	.other		__nv_reservedSMEM_offset_0_alias,@"STO_CUDA_RESERVED_SHARED STV_DEFAULT"
__nv_reservedSMEM_offset_0_alias:
	.zero		0
	.zero		64


//--------------------- .nv.constant0._Z6matMulIiEvPKT_S2_PS0_iii --------------------------
	.section	.nv.constant0._Z6matMulIiEvPKT_S2_PS0_iii,"a",@progbits
	.sectionflags	@""
	.align	4
.nv.constant0._Z6matMulIiEvPKT_S2_PS0_iii:
	.zero		932


//--------------------- SYMBOLS --------------------------

	.type		.nv.reservedSmem.offset0,@object
	.size		.nv.reservedSmem.offset0,0x4
